//
// Generated by NVIDIA NVVM Compiler
//
// Compiler Build ID: CL-36424714
// Cuda compilation tools, release 13.0, V13.0.88
// Based on NVVM 20.0.0
//

.version 9.0
.target sm_100
.address_size 64

	// .globl	_Z9maxReducePVf
.global .align 4 .f32 d_float_min = 0fFF7FF023;
// _ZZ9maxReducePVfE9max_value has been demoted

.visible .entry _Z9maxReducePVf(
	.param .u64 .ptr .align 1 _Z9maxReducePVf_param_0
)
{
	.reg .pred 	%p<5>;
	.reg .b32 	%r<3>;
	.reg .b32 	%f<5>;
	.reg .b64 	%rd<5>;
	// demoted variable
	.shared .align 4 .f32 _ZZ9maxReducePVfE9max_value;
	ld.param.u64 	%rd2, [_Z9maxReducePVf_param_0];
	cvta.to.global.u64 	%rd1, %rd2;
	mov.u32 	%r1, %tid.x;
	setp.ne.s32 	%p1, %r1, 0;
	@%p1 bra 	$L__BB0_2;
	mov.b32 	%r2, -8392669;
	st.volatile.shared.u32 	[_ZZ9maxReducePVfE9max_value], %r2;
$L__BB0_2:
	mul.wide.u32 	%rd3, %r1, 4;
	add.s64 	%rd4, %rd1, %rd3;
	ld.volatile.global.f32 	%f1, [%rd4];
	bar.sync 	0;
	ld.volatile.shared.f32 	%f2, [_ZZ9maxReducePVfE9max_value];
	setp.geu.f32 	%p2, %f2, %f1;
	@%p2 bra 	$L__BB0_4;
$L__BB0_3:
	st.volatile.shared.f32 	[_ZZ9maxReducePVfE9max_value], %f1;
	ld.volatile.shared.f32 	%f3, [_ZZ9maxReducePVfE9max_value];
	setp.lt.f32 	%p3, %f3, %f1;
	@%p3 bra 	$L__BB0_3;
$L__BB0_4:
	setp.ne.s32 	%p4, %r1, 0;
	bar.sync 	0;
	@%p4 bra 	$L__BB0_6;
	ld.volatile.shared.f32 	%f4, [_ZZ9maxReducePVfE9max_value];
	st.volatile.global.f32 	[%rd1], %f4;
$L__BB0_6:
	ret;

}


// ===== COMPILED SASS (sm_100) =====

	.target	sm_100

	.elftype	@"ET_EXEC"


//--------------------- .note.nv.tkinfo           --------------------------
	.section	.note.nv.tkinfo,"",@"SHT_NOTE"
	.sectionflags	@"SHF_NOTE_NV_TKINFO"
	.tkinfo
        /*0018*/ 	.word	0x00000002
        /*0030*/ 	.string	""
        /*0030*/ 	.string	"ptxas"
        /*0030*/ 	.string	"Cuda compilation tools, release 13.0, V13.0.88"
        /*0030*/ 	.string	"Build cuda_13.0.r13.0/compiler.36424714_0"
        /*0030*/ 	.string	"-arch sm_100 -m 64 "



//--------------------- .note.nv.cuinfo           --------------------------
	.section	.note.nv.cuinfo,"",@"SHT_NOTE"
	.sectionflags	@"SHF_NOTE_NV_CUINFO"
        /*0018*/ 	.short	0x0002
        /*001a*/ 	.short	0x0064
        /*001c*/ 	.short	0x0082
	.zero		2


//--------------------- .nv.info                  --------------------------
	.section	.nv.info,"",@"SHT_CUDA_INFO"
	.align	4


	//----- nvinfo : EIATTR_REGCOUNT
	.align		4
        /*0000*/ 	.byte	0x04, 0x2f
        /*0002*/ 	.short	(.L_2 - .L_1)
	.align		4
.L_1:
        /*0004*/ 	.word	index@(_Z9maxReducePVf)
        /*0008*/ 	.word	0x00000008


	//----- nvinfo : EIATTR_FRAME_SIZE
	.align		4
.L_2:
        /*000c*/ 	.byte	0x04, 0x11
        /*000e*/ 	.short	(.L_4 - .L_3)
	.align		4
.L_3:
        /*0010*/ 	.word	index@(_Z9maxReducePVf)
        /*0014*/ 	.word	0x00000000


	//----- nvinfo : EIATTR_MIN_STACK_SIZE
	.align		4
.L_4:
        /*0018*/ 	.byte	0x04, 0x12
        /*001a*/ 	.short	(.L_6 - .L_5)
	.align		4
.L_5:
        /*001c*/ 	.word	index@(_Z9maxReducePVf)
        /*0020*/ 	.word	0x00000000
.L_6:


//--------------------- .nv.compat                --------------------------
	.section	.nv.compat,"",@"SHT_CUDA_COMPAT_INFO"
	.align	4
        /*0000*/ 	.byte	0x02, 0x09, 0x00, 0x00, 0x02, 0x02, 0x01, 0x00, 0x02, 0x05, 0x05, 0x00, 0x03, 0x07, 0x01, 0x01
        /*0010*/ 	.byte	0x02, 0x03, 0x00, 0x00, 0x02, 0x06, 0x01, 0x00, 0x04, 0x0b, 0x08, 0x00, 0x09, 0x00, 0x00, 0x00
        /*0020*/ 	.byte	0x00, 0x00, 0x00, 0x00


//--------------------- .nv.info._Z9maxReducePVf  --------------------------
	.section	.nv.info._Z9maxReducePVf,"",@"SHT_CUDA_INFO"
	.sectionflags	@""
	.align	4


	//----- nvinfo : EIATTR_CUDA_API_VERSION
	.align		4
        /*0000*/ 	.byte	0x04, 0x37
        /*0002*/ 	.short	(.L_8 - .L_7)
.L_7:
        /*0004*/ 	.word	0x00000082


	//----- nvinfo : EIATTR_KPARAM_INFO
	.align		4
.L_8:
        /*0008*/ 	.byte	0x04, 0x17
        /*000a*/ 	.short	(.L_10 - .L_9)
.L_9:
        /*000c*/ 	.word	0x00000000
        /*0010*/ 	.short	0x0000
        /*0012*/ 	.short	0x0000
        /*0014*/ 	.byte	0x00, 0xf5, 0x21, 0x00


	//----- nvinfo : EIATTR_SPARSE_MMA_MASK
	.align		4
.L_10:
        /*0018*/ 	.byte	0x03, 0x50
        /*001a*/ 	.short	0x0000


	//----- nvinfo : EIATTR_MAXREG_COUNT
	.align		4
        /*001c*/ 	.byte	0x03, 0x1b
        /*001e*/ 	.short	0x00ff


	//----- nvinfo : EIATTR_NUM_BARRIERS
	.align		4
        /*0020*/ 	.byte	0x02, 0x4c
        /*0022*/ 	.byte	0x01
	.zero		1


	//----- nvinfo : EIATTR_MERCURY_ISA_VERSION
	.align		4
        /*0024*/ 	.byte	0x03, 0x5f
        /*0026*/ 	.short	0x0101


	//----- nvinfo : EIATTR_VRC_CTA_INIT_COUNT
	.align		4
        /*0028*/ 	.byte	0x02, 0x4a
	.zero		1
	.zero		1


	//----- nvinfo : EIATTR_EXIT_INSTR_OFFSETS
	.align		4
        /*002c*/ 	.byte	0x04, 0x1c
        /*002e*/ 	.short	(.L_12 - .L_11)


	//   ....[0]....
.L_11:
        /*0030*/ 	.word	0x00000170


	//   ....[1]....
        /*0034*/ 	.word	0x000001b0


	//----- nvinfo : EIATTR_CRS_STACK_SIZE
	.align		4
.L_12:
        /*0038*/ 	.byte	0x04, 0x1e
        /*003a*/ 	.short	(.L_14 - .L_13)
.L_13:
        /*003c*/ 	.word	0x00000000


	//----- nvinfo : EIATTR_CBANK_PARAM_SIZE
	.align		4
.L_14:
        /*0040*/ 	.byte	0x03, 0x19
        /*0042*/ 	.short	0x0008


	//----- nvinfo : EIATTR_PARAM_CBANK
	.align		4
        /*0044*/ 	.byte	0x04, 0x0a
        /*0046*/ 	.short	(.L_16 - .L_15)
	.align		4
.L_15:
        /*0048*/ 	.word	index@(.nv.constant0._Z9maxReducePVf)
        /*004c*/ 	.short	0x0380
        /*004e*/ 	.short	0x0008


	//----- nvinfo : EIATTR_SW_WAR
	.align		4
.L_16:
        /*0050*/ 	.byte	0x04, 0x36
        /*0052*/ 	.short	(.L_18 - .L_17)
.L_17:
        /*0054*/ 	.word	0x00000008
.L_18:


//--------------------- .nv.callgraph             --------------------------
	.section	.nv.callgraph,"",@"SHT_CUDA_CALLGRAPH"
	.align	4
	.sectionentsize	8
	.align		4
        /*0000*/ 	.word	0x00000000
	.align		4
        /*0004*/ 	.word	0xffffffff
	.align		4
        /*0008*/ 	.word	0x00000000
	.align		4
        /*000c*/ 	.word	0xfffffffe
	.align		4
        /*0010*/ 	.word	0x00000000
	.align		4
        /*0014*/ 	.word	0xfffffffd
	.align		4
        /*0018*/ 	.word	0x00000000
	.align		4
        /*001c*/ 	.word	0xfffffffc


//--------------------- .nv.constant4             --------------------------
	.section	.nv.constant4,"a",@progbits
	.align	8
	.align		8
.nv.constant4:
        /*0000*/ 	.dword	d_float_min


//--------------------- .text._Z9maxReducePVf     --------------------------
	.section	.text._Z9maxReducePVf,"ax",@progbits
	.align	128
        .global         _Z9maxReducePVf
        .type           _Z9maxReducePVf,@function
        .size           _Z9maxReducePVf,(.L_x_3 - _Z9maxReducePVf)
        .other          _Z9maxReducePVf,@"STO_CUDA_ENTRY STV_DEFAULT"
_Z9maxReducePVf:
.text._Z9maxReducePVf:
[----:B------:R-:W-:Y:S01]  /*0000*/  LDC R1, c[0x0][0x37c] ;  /* 0x0000df00ff017b82 */ /* 0x000fe20000000800 */
[----:B------:R-:W0:Y:S07]  /*0010*/  S2R R5, SR_TID.X ;  /* 0x0000000000057919 */ /* 0x000e2e0000002100 */
[----:B------:R-:W1:Y:S01]  /*0020*/  S2UR UR5, SR_CgaCtaId ;  /* 0x00000000000579c3 */ /* 0x000e620000008800 */
[----:B------:R-:W2:Y:S01]  /*0030*/  LDCU.64 UR6, c[0x0][0x358] ;  /* 0x00006b00ff0677ac */ /* 0x000ea20008000a00 */
[----:B------:R-:W-:-:S06]  /*0040*/  UMOV UR4, 0x400 ;  /* 0x0000040000047882 */ /* 0x000fcc0000000000 */
[----:B------:R-:W3:Y:S01]  /*0050*/  LDC.64 R2, c[0x0][0x380] ;  /* 0x0000e000ff027b82 */ /* 0x000ee20000000a00 */
[----:B-1----:R-:W-:Y:S01]  /*0060*/  ULEA UR4, UR5, UR4, 0x18 ;  /* 0x0000000405047291 */ /* 0x002fe2000f8ec0ff */
[C---:B0-----:R-:W-:Y:S01]  /*0070*/  ISETP.NE.AND P0, PT, R5.reuse, RZ, PT ;  /* 0x000000ff0500720c */ /* 0x041fe20003f05270 */
[----:B---3--:R-:W-:-:S12]  /*0080*/  IMAD.WIDE.U32 R2, R5, 0x4, R2 ;  /* 0x0000000405027825 */ /* 0x008fd800078e0002 */
[----:B------:R-:W-:-:S05]  /*0090*/  @!P0 IMAD.MOV.U32 R0, RZ, RZ, -0x800fdd ;  /* 0xff7ff023ff008424 */ /* 0x000fca00078e00ff */
[----:B------:R-:W-:Y:S04]  /*00a0*/  @!P0 STS [UR4], R0 ;  /* 0x00000000ff008988 */ /* 0x000fe80008000804 */
[----:B--2---:R-:W2:Y:S01]  /*00b0*/  LDG.E.STRONG.SYS R2, desc[UR6][R2.64] ;  /* 0x0000000602027981 */ /* 0x004ea2000c1f5900 */
[----:B------:R-:W-:Y:S06]  /*00c0*/  BAR.SYNC.DEFER_BLOCKING 0x0 ;  /* 0x0000000000007b1d */ /* 0x000fec0000010000 */
[----:B------:R-:W2:Y:S02]  /*00d0*/  LDS R5, [UR4] ;  /* 0x00000004ff057984 */ /* 0x000ea40008000800 */
[----:B--2---:R-:W-:-:S13]  /*00e0*/  FSETP.GEU.AND P1, PT, R5, R2, PT ;  /* 0x000000020500720b */ /* 0x004fda0003f2e000 */
[----:B------:R-:W-:Y:S05]  /*00f0*/  @P1 BRA `(.L_x_0) ;  /* 0x0000000000141947 */ /* 0x000fea0003800000 */
.L_x_1:
[----:B------:R-:W-:Y:S01]  /*0100*/  STS [UR4], R2 ;  /* 0x00000002ff007988 */ /* 0x000fe20008000804 */
[----:B------:R-:W-:Y:S05]  /*0110*/  YIELD ;  /* 0x0000000000007946 */ /* 0x000fea0003800000 */
[----:B------:R-:W0:Y:S02]  /*0120*/  LDS R3, [UR4] ;  /* 0x00000004ff037984 */ /* 0x000e240008000800 */
[----:B0-----:R-:W-:-:S13]  /*0130*/  FSETP.GEU.AND P1, PT, R3, R2, PT ;  /* 0x000000020300720b */ /* 0x001fda0003f2e000 */
[----:B------:R-:W-:Y:S05]  /*0140*/  @!P1 BRA `(.L_x_1) ;  /* 0xfffffffc00ec9947 */ /* 0x000fea000383ffff */
.L_x_0:
[----:B------:R-:W-:Y:S05]  /*0150*/  WARPSYNC.ALL ;  /* 0x0000000000007948 */ /* 0x000fea0003800000 */
[----:B------:R-:W-:Y:S06]  /*0160*/  BAR.SYNC.DEFER_BLOCKING 0x0 ;  /* 0x0000000000007b1d */ /* 0x000fec0000010000 */
[----:B------:R-:W-:Y:S05]  /*0170*/  @P0 EXIT ;  /* 0x000000000000094d */ /* 0x000fea0003800000 */
[----:B------:R-:W0:Y:S01]  /*0180*/  LDS R5, [UR4] ;  /* 0x00000004ff057984 */ /* 0x000e220008000800 */
[----:B------:R-:W0:Y:S03]  /*0190*/  LDC.64 R2, c[0x0][0x380] ;  /* 0x0000e000ff027b82 */ /* 0x000e260000000a00 */
[----:B0-----:R-:W-:Y:S01]  /*01a0*/  STG.E.STRONG.SYS desc[UR6][R2.64], R5 ;  /* 0x0000000502007986 */ /* 0x001fe2000c115906 */
[----:B------:R-:W-:Y:S05]  /*01b0*/  EXIT ;  /* 0x000000000000794d */ /* 0x000fea0003800000 */
.L_x_2:
[----:B------:R-:W-:-:S00]  /*01c0*/  BRA `(.L_x_2) ;  /* 0xfffffffc00fc7947 */ /* 0x000fc0000383ffff */
[----:B------:R-:W-:-:S00]  /*01d0*/  NOP ;  /* 0x0000000000007918 */ /* 0x000fc00000000000 */
        /* <DEDUP_REMOVED lines=10> */
.L_x_3:


//--------------------- .nv.global.init           --------------------------
	.section	.nv.global.init,"aw",@progbits
	.align	4
.nv.global.init:
	.type		d_float_min,@object
	.size		d_float_min,(.L_0 - d_float_min)
d_float_min:
        /*0000*/ 	.byte	0x23, 0xf0, 0x7f, 0xff
.L_0:


//--------------------- .nv.shared._Z9maxReducePVf --------------------------
	.section	.nv.shared._Z9maxReducePVf,"aw",@nobits
	.sectionflags	@""
	.align	4
.nv.shared._Z9maxReducePVf:
	.zero		1028


//--------------------- .nv.shared.reserved.0     --------------------------
	.section	.nv.shared.reserved.0,"aw",@nobits
	.weak		__nv_reservedSMEM_offset_0_alias
	.size		__nv_reservedSMEM_offset_0_alias, 0, 64
	.other		__nv_reservedSMEM_offset_0_alias,@"STO_CUDA_RESERVED_SHARED STV_DEFAULT"
__nv_reservedSMEM_offset_0_alias:
	.zero		0
	.zero		64


//--------------------- .nv.constant0._Z9maxReducePVf --------------------------
	.section	.nv.constant0._Z9maxReducePVf,"a",@progbits
	.sectionflags	@""
	.align	4
.nv.constant0._Z9maxReducePVf:
	.zero		904


//--------------------- SYMBOLS --------------------------

	.type		.nv.reservedSmem.offset0,@object
	.size		.nv.reservedSmem.offset0,0x4
	.type		.nv.reservedSmem.cap,@object
	.size		.nv.reservedSmem.cap,0x4
